//
// Generated by NVIDIA NVVM Compiler
//
// Compiler Build ID: CL-36424714
// Cuda compilation tools, release 13.0, V13.0.88
// Based on NVVM 20.0.0
//

.version 9.0
.target sm_100
.address_size 64

	// .globl	_Z24evaluateThresholdsKernelPKfPKiS0_Pfii

.visible .entry _Z24evaluateThresholdsKernelPKfPKiS0_Pfii(
	.param .u64 .ptr .align 1 _Z24evaluateThresholdsKernelPKfPKiS0_Pfii_param_0,
	.param .u64 .ptr .align 1 _Z24evaluateThresholdsKernelPKfPKiS0_Pfii_param_1,
	.param .u64 .ptr .align 1 _Z24evaluateThresholdsKernelPKfPKiS0_Pfii_param_2,
	.param .u64 .ptr .align 1 _Z24evaluateThresholdsKernelPKfPKiS0_Pfii_param_3,
	.param .u32 _Z24evaluateThresholdsKernelPKfPKiS0_Pfii_param_4,
	.param .u32 _Z24evaluateThresholdsKernelPKfPKiS0_Pfii_param_5
)
{
	.reg .pred 	%p<59>;
	.reg .b32 	%r<145>;
	.reg .b32 	%f<21>;
	.reg .b64 	%rd<30>;

	ld.param.u64 	%rd17, [_Z24evaluateThresholdsKernelPKfPKiS0_Pfii_param_0];
	ld.param.u64 	%rd18, [_Z24evaluateThresholdsKernelPKfPKiS0_Pfii_param_1];
	ld.param.u64 	%rd15, [_Z24evaluateThresholdsKernelPKfPKiS0_Pfii_param_2];
	ld.param.u64 	%rd16, [_Z24evaluateThresholdsKernelPKfPKiS0_Pfii_param_3];
	ld.param.u32 	%r78, [_Z24evaluateThresholdsKernelPKfPKiS0_Pfii_param_4];
	ld.param.u32 	%r79, [_Z24evaluateThresholdsKernelPKfPKiS0_Pfii_param_5];
	cvta.to.global.u64 	%rd1, %rd18;
	cvta.to.global.u64 	%rd2, %rd17;
	mov.u32 	%r80, %ctaid.x;
	mov.u32 	%r81, %ntid.x;
	mov.u32 	%r82, %tid.x;
	mad.lo.s32 	%r1, %r80, %r81, %r82;
	setp.ge.s32 	%p1, %r1, %r79;
	@%p1 bra 	$L__BB0_38;
	cvta.to.global.u64 	%rd19, %rd15;
	mul.wide.s32 	%rd20, %r1, 4;
	add.s64 	%rd21, %rd19, %rd20;
	ld.global.f32 	%f1, [%rd21];
	setp.lt.s32 	%p2, %r78, 1;
	mov.b32 	%r119, 0;
	mov.u32 	%r120, %r119;
	mov.u32 	%r121, %r119;
	mov.u32 	%r122, %r119;
	@%p2 bra 	$L__BB0_33;
	and.b32  	%r2, %r78, 3;
	setp.lt.u32 	%p3, %r78, 4;
	mov.b32 	%r127, 0;
	mov.u32 	%r122, %r127;
	mov.u32 	%r121, %r127;
	mov.u32 	%r120, %r127;
	mov.u32 	%r119, %r127;
	@%p3 bra 	$L__BB0_25;
	and.b32  	%r127, %r78, 2147483644;
	neg.s32 	%r102, %r127;
	add.s64 	%rd27, %rd2, 8;
	add.s64 	%rd26, %rd1, 8;
	mov.b32 	%r122, 0;
	mov.u32 	%r121, %r122;
	mov.u32 	%r120, %r122;
	mov.u32 	%r119, %r122;
$L__BB0_4:
	ld.global.f32 	%f2, [%rd27+-8];
	setp.leu.f32 	%p4, %f2, %f1;
	ld.global.u32 	%r87, [%rd26+-8];
	setp.ne.s32 	%p5, %r87, 1;
	or.pred  	%p6, %p4, %p5;
	@%p6 bra 	$L__BB0_6;
	add.s32 	%r119, %r119, 1;
	bra.uni 	$L__BB0_9;
$L__BB0_6:
	setp.gt.f32 	%p7, %f2, %f1;
	setp.ne.s32 	%p8, %r87, 0;
	or.pred  	%p9, %p7, %p8;
	@%p9 bra 	$L__BB0_8;
	add.s32 	%r120, %r120, 1;
	bra.uni 	$L__BB0_9;
$L__BB0_8:
	setp.gt.f32 	%p10, %f2, %f1;
	setp.eq.s32 	%p11, %r87, 0;
	and.pred  	%p12, %p10, %p11;
	selp.u32 	%r88, 1, 0, %p12;
	add.s32 	%r121, %r121, %r88;
	not.pred 	%p13, %p12;
	selp.u32 	%r89, 1, 0, %p13;
	add.s32 	%r122, %r122, %r89;
$L__BB0_9:
	ld.global.f32 	%f3, [%rd27+-4];
	setp.gt.f32 	%p14, %f3, %f1;
	ld.global.u32 	%r90, [%rd26+-4];
	setp.eq.s32 	%p15, %r90, 1;
	and.pred  	%p16, %p14, %p15;
	@%p16 bra 	$L__BB0_13;
	setp.gt.f32 	%p17, %f3, %f1;
	setp.ne.s32 	%p18, %r90, 0;
	or.pred  	%p19, %p17, %p18;
	@%p19 bra 	$L__BB0_12;
	add.s32 	%r120, %r120, 1;
	bra.uni 	$L__BB0_14;
$L__BB0_12:
	setp.gt.f32 	%p20, %f3, %f1;
	setp.eq.s32 	%p21, %r90, 0;
	and.pred  	%p22, %p20, %p21;
	selp.u32 	%r91, 1, 0, %p22;
	add.s32 	%r121, %r121, %r91;
	not.pred 	%p23, %p22;
	selp.u32 	%r92, 1, 0, %p23;
	add.s32 	%r122, %r122, %r92;
	bra.uni 	$L__BB0_14;
$L__BB0_13:
	add.s32 	%r119, %r119, 1;
$L__BB0_14:
	ld.global.f32 	%f4, [%rd27];
	setp.gt.f32 	%p24, %f4, %f1;
	ld.global.u32 	%r93, [%rd26];
	setp.eq.s32 	%p25, %r93, 1;
	and.pred  	%p26, %p24, %p25;
	@%p26 bra 	$L__BB0_18;
	setp.gt.f32 	%p27, %f4, %f1;
	setp.ne.s32 	%p28, %r93, 0;
	or.pred  	%p29, %p27, %p28;
	@%p29 bra 	$L__BB0_17;
	add.s32 	%r120, %r120, 1;
	bra.uni 	$L__BB0_19;
$L__BB0_17:
	setp.gt.f32 	%p30, %f4, %f1;
	setp.eq.s32 	%p31, %r93, 0;
	and.pred  	%p32, %p30, %p31;
	selp.u32 	%r94, 1, 0, %p32;
	add.s32 	%r121, %r121, %r94;
	not.pred 	%p33, %p32;
	selp.u32 	%r95, 1, 0, %p33;
	add.s32 	%r122, %r122, %r95;
	bra.uni 	$L__BB0_19;
$L__BB0_18:
	add.s32 	%r119, %r119, 1;
$L__BB0_19:
	ld.global.f32 	%f5, [%rd27+4];
	setp.gt.f32 	%p34, %f5, %f1;
	ld.global.u32 	%r96, [%rd26+4];
	setp.eq.s32 	%p35, %r96, 1;
	and.pred  	%p36, %p34, %p35;
	@%p36 bra 	$L__BB0_23;
	setp.gt.f32 	%p37, %f5, %f1;
	setp.ne.s32 	%p38, %r96, 0;
	or.pred  	%p39, %p37, %p38;
	@%p39 bra 	$L__BB0_22;
	add.s32 	%r120, %r120, 1;
	bra.uni 	$L__BB0_24;
$L__BB0_22:
	setp.gt.f32 	%p40, %f5, %f1;
	setp.eq.s32 	%p41, %r96, 0;
	and.pred  	%p42, %p40, %p41;
	selp.u32 	%r97, 1, 0, %p42;
	add.s32 	%r121, %r121, %r97;
	not.pred 	%p43, %p42;
	selp.u32 	%r98, 1, 0, %p43;
	add.s32 	%r122, %r122, %r98;
	bra.uni 	$L__BB0_24;
$L__BB0_23:
	add.s32 	%r119, %r119, 1;
$L__BB0_24:
	add.s32 	%r102, %r102, 4;
	add.s64 	%rd27, %rd27, 16;
	add.s64 	%rd26, %rd26, 16;
	setp.ne.s32 	%p44, %r102, 0;
	@%p44 bra 	$L__BB0_4;
$L__BB0_25:
	setp.eq.s32 	%p45, %r2, 0;
	@%p45 bra 	$L__BB0_33;
	mul.wide.u32 	%rd22, %r127, 4;
	add.s64 	%rd29, %rd1, %rd22;
	add.s64 	%rd28, %rd2, %rd22;
	neg.s32 	%r132, %r2;
$L__BB0_27:
	.pragma "nounroll";
	ld.global.f32 	%f6, [%rd28];
	setp.gt.f32 	%p46, %f6, %f1;
	ld.global.u32 	%r99, [%rd29];
	setp.eq.s32 	%p47, %r99, 1;
	and.pred  	%p48, %p46, %p47;
	@%p48 bra 	$L__BB0_31;
	setp.gt.f32 	%p49, %f6, %f1;
	setp.ne.s32 	%p50, %r99, 0;
	or.pred  	%p51, %p49, %p50;
	@%p51 bra 	$L__BB0_30;
	add.s32 	%r120, %r120, 1;
	bra.uni 	$L__BB0_32;
$L__BB0_30:
	setp.gt.f32 	%p52, %f6, %f1;
	setp.eq.s32 	%p53, %r99, 0;
	and.pred  	%p54, %p52, %p53;
	selp.u32 	%r100, 1, 0, %p54;
	add.s32 	%r121, %r121, %r100;
	not.pred 	%p55, %p54;
	selp.u32 	%r101, 1, 0, %p55;
	add.s32 	%r122, %r122, %r101;
	bra.uni 	$L__BB0_32;
$L__BB0_31:
	add.s32 	%r119, %r119, 1;
$L__BB0_32:
	add.s64 	%rd29, %rd29, 4;
	add.s64 	%rd28, %rd28, 4;
	add.s32 	%r132, %r132, 1;
	setp.ne.s32 	%p56, %r132, 0;
	@%p56 bra 	$L__BB0_27;
$L__BB0_33:
	add.s32 	%r76, %r122, %r119;
	setp.lt.s32 	%p57, %r76, 1;
	mov.f32 	%f19, 0f00000000;
	@%p57 bra 	$L__BB0_35;
	cvt.rn.f32.s32 	%f12, %r119;
	cvt.rn.f32.u32 	%f13, %r76;
	div.rn.f32 	%f19, %f12, %f13;
$L__BB0_35:
	add.s32 	%r77, %r121, %r120;
	setp.lt.s32 	%p58, %r77, 1;
	mov.f32 	%f20, 0f00000000;
	@%p58 bra 	$L__BB0_37;
	cvt.rn.f32.s32 	%f15, %r120;
	cvt.rn.f32.u32 	%f16, %r77;
	div.rn.f32 	%f20, %f15, %f16;
$L__BB0_37:
	add.f32 	%f17, %f19, %f20;
	add.f32 	%f18, %f17, 0fBF800000;
	cvta.to.global.u64 	%rd23, %rd16;
	add.s64 	%rd25, %rd23, %rd20;
	st.global.f32 	[%rd25], %f18;
$L__BB0_38:
	ret;

}


// ===== COMPILED SASS (sm_100) =====

	.target	sm_100

	.elftype	@"ET_EXEC"


//--------------------- .note.nv.tkinfo           --------------------------
	.section	.note.nv.tkinfo,"",@"SHT_NOTE"
	.sectionflags	@"SHF_NOTE_NV_TKINFO"
	.tkinfo
        /*0018*/ 	.word	0x00000002
        /*0030*/ 	.string	""
        /*0030*/ 	.string	"ptxas"
        /*0030*/ 	.string	"Cuda compilation tools, release 13.0, V13.0.88"
        /*0030*/ 	.string	"Build cuda_13.0.r13.0/compiler.36424714_0"
        /*0030*/ 	.string	"-arch sm_100 -m 64 "



//--------------------- .note.nv.cuinfo           --------------------------
	.section	.note.nv.cuinfo,"",@"SHT_NOTE"
	.sectionflags	@"SHF_NOTE_NV_CUINFO"
        /*0018*/ 	.short	0x0002
        /*001a*/ 	.short	0x0064
        /*001c*/ 	.short	0x0082
	.zero		2


//--------------------- .nv.info                  --------------------------
	.section	.nv.info,"",@"SHT_CUDA_INFO"
	.align	4


	//----- nvinfo : EIATTR_REGCOUNT
	.align		4
        /*0000*/ 	.byte	0x04, 0x2f
        /*0002*/ 	.short	(.L_1 - .L_0)
	.align		4
.L_0:
        /*0004*/ 	.word	index@(_Z24evaluateThresholdsKernelPKfPKiS0_Pfii)
        /*0008*/ 	.word	0x00000013


	//----- nvinfo : EIATTR_FRAME_SIZE
	.align		4
.L_1:
        /*000c*/ 	.byte	0x04, 0x11
        /*000e*/ 	.short	(.L_3 - .L_2)
	.align		4
.L_2:
        /*0010*/ 	.word	index@($__internal_0_$__cuda_sm3x_div_rn_noftz_f32_slowpath)
        /*0014*/ 	.word	0x00000000


	//----- nvinfo : EIATTR_FRAME_SIZE
	.align		4
.L_3:
        /*0018*/ 	.byte	0x04, 0x11
        /*001a*/ 	.short	(.L_5 - .L_4)
	.align		4
.L_4:
        /*001c*/ 	.word	index@(_Z24evaluateThresholdsKernelPKfPKiS0_Pfii)
        /*0020*/ 	.word	0x00000000


	//----- nvinfo : EIATTR_MIN_STACK_SIZE
	.align		4
.L_5:
        /*0024*/ 	.byte	0x04, 0x12
        /*0026*/ 	.short	(.L_7 - .L_6)
	.align		4
.L_6:
        /*0028*/ 	.word	index@(_Z24evaluateThresholdsKernelPKfPKiS0_Pfii)
        /*002c*/ 	.word	0x00000000
.L_7:


//--------------------- .nv.compat                --------------------------
	.section	.nv.compat,"",@"SHT_CUDA_COMPAT_INFO"
	.align	4
        /*0000*/ 	.byte	0x02, 0x09, 0x00, 0x00, 0x02, 0x02, 0x01, 0x00, 0x02, 0x05, 0x05, 0x00, 0x03, 0x07, 0x01, 0x01
        /*0010*/ 	.byte	0x02, 0x03, 0x00, 0x00, 0x02, 0x06, 0x01, 0x00, 0x04, 0x0b, 0x08, 0x00, 0x01, 0x00, 0x00, 0x00
        /*0020*/ 	.byte	0x00, 0x00, 0x00, 0x00


//--------------------- .nv.info._Z24evaluateThresholdsKernelPKfPKiS0_Pfii --------------------------
	.section	.nv.info._Z24evaluateThresholdsKernelPKfPKiS0_Pfii,"",@"SHT_CUDA_INFO"
	.sectionflags	@""
	.align	4


	//----- nvinfo : EIATTR_CUDA_API_VERSION
	.align		4
        /*0000*/ 	.byte	0x04, 0x37
        /*0002*/ 	.short	(.L_9 - .L_8)
.L_8:
        /*0004*/ 	.word	0x00000082


	//----- nvinfo : EIATTR_KPARAM_INFO
	.align		4
.L_9:
        /*0008*/ 	.byte	0x04, 0x17
        /*000a*/ 	.short	(.L_11 - .L_10)
.L_10:
        /*000c*/ 	.word	0x00000000
        /*0010*/ 	.short	0x0005
        /*0012*/ 	.short	0x0024
        /*0014*/ 	.byte	0x00, 0xf0, 0x11, 0x00


	//----- nvinfo : EIATTR_KPARAM_INFO
	.align		4
.L_11:
        /*0018*/ 	.byte	0x04, 0x17
        /*001a*/ 	.short	(.L_13 - .L_12)
.L_12:
        /*001c*/ 	.word	0x00000000
        /*0020*/ 	.short	0x0004
        /*0022*/ 	.short	0x0020
        /*0024*/ 	.byte	0x00, 0xf0, 0x11, 0x00


	//----- nvinfo : EIATTR_KPARAM_INFO
	.align		4
.L_13:
        /*0028*/ 	.byte	0x04, 0x17
        /*002a*/ 	.short	(.L_15 - .L_14)
.L_14:
        /*002c*/ 	.word	0x00000000
        /*0030*/ 	.short	0x0003
        /*0032*/ 	.short	0x0018
        /*0034*/ 	.byte	0x00, 0xf5, 0x21, 0x00


	//----- nvinfo : EIATTR_KPARAM_INFO
	.align		4
.L_15:
        /*0038*/ 	.byte	0x04, 0x17
        /*003a*/ 	.short	(.L_17 - .L_16)
.L_16:
        /*003c*/ 	.word	0x00000000
        /*0040*/ 	.short	0x0002
        /*0042*/ 	.short	0x0010
        /*0044*/ 	.byte	0x00, 0xf5, 0x21, 0x00


	//----- nvinfo : EIATTR_KPARAM_INFO
	.align		4
.L_17:
        /*0048*/ 	.byte	0x04, 0x17
        /*004a*/ 	.short	(.L_19 - .L_18)
.L_18:
        /*004c*/ 	.word	0x00000000
        /*0050*/ 	.short	0x0001
        /*0052*/ 	.short	0x0008
        /*0054*/ 	.byte	0x00, 0xf5, 0x21, 0x00


	//----- nvinfo : EIATTR_KPARAM_INFO
	.align		4
.L_19:
        /*0058*/ 	.byte	0x04, 0x17
        /*005a*/ 	.short	(.L_21 - .L_20)
.L_20:
        /*005c*/ 	.word	0x00000000
        /*0060*/ 	.short	0x0000
        /*0062*/ 	.short	0x0000
        /*0064*/ 	.byte	0x00, 0xf5, 0x21, 0x00


	//----- nvinfo : EIATTR_SPARSE_MMA_MASK
	.align		4
.L_21:
        /*0068*/ 	.byte	0x03, 0x50
        /*006a*/ 	.short	0x0000


	//----- nvinfo : EIATTR_MAXREG_COUNT
	.align		4
        /*006c*/ 	.byte	0x03, 0x1b
        /*006e*/ 	.short	0x00ff


	//----- nvinfo : EIATTR_MERCURY_ISA_VERSION
	.align		4
        /*0070*/ 	.byte	0x03, 0x5f
        /*0072*/ 	.short	0x0101


	//----- nvinfo : EIATTR_VRC_CTA_INIT_COUNT
	.align		4
        /*0074*/ 	.byte	0x02, 0x4a
	.zero		1
	.zero		1


	//----- nvinfo : EIATTR_EXIT_INSTR_OFFSETS
	.align		4
        /*0078*/ 	.byte	0x04, 0x1c
        /*007a*/ 	.short	(.L_23 - .L_22)


	//   ....[0]....
.L_22:
        /*007c*/ 	.word	0x00000070


	//   ....[1]....
        /*0080*/ 	.word	0x00000e70


	//----- nvinfo : EIATTR_CRS_STACK_SIZE
	.align		4
.L_23:
        /*0084*/ 	.byte	0x04, 0x1e
        /*0086*/ 	.short	(.L_25 - .L_24)
.L_24:
        /*0088*/ 	.word	0x00000000


	//----- nvinfo : EIATTR_CBANK_PARAM_SIZE
	.align		4
.L_25:
        /*008c*/ 	.byte	0x03, 0x19
        /*008e*/ 	.short	0x0028


	//----- nvinfo : EIATTR_PARAM_CBANK
	.align		4
        /*0090*/ 	.byte	0x04, 0x0a
        /*0092*/ 	.short	(.L_27 - .L_26)
	.align		4
.L_26:
        /*0094*/ 	.word	index@(.nv.constant0._Z24evaluateThresholdsKernelPKfPKiS0_Pfii)
        /*0098*/ 	.short	0x0380
        /*009a*/ 	.short	0x0028


	//----- nvinfo : EIATTR_SW_WAR
	.align		4
.L_27:
        /*009c*/ 	.byte	0x04, 0x36
        /*009e*/ 	.short	(.L_29 - .L_28)
.L_28:
        /*00a0*/ 	.word	0x00000008
.L_29:


//--------------------- .nv.callgraph             --------------------------
	.section	.nv.callgraph,"",@"SHT_CUDA_CALLGRAPH"
	.align	4
	.sectionentsize	8
	.align		4
        /*0000*/ 	.word	0x00000000
	.align		4
        /*0004*/ 	.word	0xffffffff
	.align		4
        /*0008*/ 	.word	0x00000000
	.align		4
        /*000c*/ 	.word	0xfffffffe
	.align		4
        /*0010*/ 	.word	0x00000000
	.align		4
        /*0014*/ 	.word	0xfffffffd
	.align		4
        /*0018*/ 	.word	0x00000000
	.align		4
        /*001c*/ 	.word	0xfffffffc


//--------------------- .text._Z24evaluateThresholdsKernelPKfPKiS0_Pfii --------------------------
	.section	.text._Z24evaluateThresholdsKernelPKfPKiS0_Pfii,"ax",@progbits
	.align	128
        .global         _Z24evaluateThresholdsKernelPKfPKiS0_Pfii
        .type           _Z24evaluateThresholdsKernelPKfPKiS0_Pfii,@function
        .size           _Z24evaluateThresholdsKernelPKfPKiS0_Pfii,(.L_x_36 - _Z24evaluateThresholdsKernelPKfPKiS0_Pfii)
        .other          _Z24evaluateThresholdsKernelPKfPKiS0_Pfii,@"STO_CUDA_ENTRY STV_DEFAULT"
_Z24evaluateThresholdsKernelPKfPKiS0_Pfii:
.text._Z24evaluateThresholdsKernelPKfPKiS0_Pfii:
[----:B------:R-:W-:Y:S01]  /*0000*/  LDC R1, c[0x0][0x37c] ;  /* 0x0000df00ff017b82 */ /* 0x000fe20000000800 */
[----:B------:R-:W0:Y:S07]  /*0010*/  S2R R3, SR_TID.X ;  /* 0x0000000000037919 */ /* 0x000e2e0000002100 */
[----:B------:R-:W0:Y:S01]  /*0020*/  S2UR UR4, SR_CTAID.X ;  /* 0x00000000000479c3 */ /* 0x000e220000002500 */
[----:B------:R-:W1:Y:S07]  /*0030*/  LDCU UR5, c[0x0][0x3a4] ;  /* 0x00007480ff0577ac */ /* 0x000e6e0008000800 */
[----:B------:R-:W0:Y:S02]  /*0040*/  LDC R2, c[0x0][0x360] ;  /* 0x0000d800ff027b82 */ /* 0x000e240000000800 */
[----:B0-----:R-:W-:-:S05]  /*0050*/  IMAD R2, R2, UR4, R3 ;  /* 0x0000000402027c24 */ /* 0x001fca000f8e0203 */
[----:B-1----:R-:W-:-:S13]  /*0060*/  ISETP.GE.AND P0, PT, R2, UR5, PT ;  /* 0x0000000502007c0c */ /* 0x002fda000bf06270 */
[----:B------:R-:W-:Y:S05]  /*0070*/  @P0 EXIT ;  /* 0x000000000000094d */ /* 0x000fea0003800000 */
[----:B------:R-:W0:Y:S01]  /*0080*/  LDCU UR6, c[0x0][0x3a0] ;  /* 0x00007400ff0677ac */ /* 0x000e220008000800 */
[----:B------:R-:W-:Y:S01]  /*0090*/  IMAD.MOV.U32 R0, RZ, RZ, RZ ;  /* 0x000000ffff007224 */ /* 0x000fe200078e00ff */
[----:B------:R-:W-:Y:S01]  /*00a0*/  CS2R R4, SRZ ;  /* 0x0000000000047805 */ /* 0x000fe2000001ff00 */
[----:B------:R-:W-:Y:S01]  /*00b0*/  IMAD.MOV.U32 R3, RZ, RZ, RZ ;  /* 0x000000ffff037224 */ /* 0x000fe200078e00ff */
[----:B------:R-:W1:Y:S01]  /*00c0*/  LDCU.64 UR14, c[0x0][0x358] ;  /* 0x00006b00ff0e77ac */ /* 0x000e620008000a00 */
[----:B0-----:R-:W-:-:S09]  /*00d0*/  UISETP.GE.AND UP0, UPT, UR6, 0x1, UPT ;  /* 0x000000010600788c */ /* 0x001fd2000bf06270 */
[----:B-1----:R-:W-:Y:S05]  /*00e0*/  BRA.U !UP0, `(.L_x_0) ;  /* 0x00000009089c7547 */ /* 0x002fea000b800000 */
[----:B------:R-:W0:Y:S02]  /*00f0*/  LDC.64 R10, c[0x0][0x390] ;  /* 0x0000e400ff0a7b82 */ /* 0x000e240000000a00 */
[----:B0-----:R-:W-:-:S06]  /*0100*/  IMAD.WIDE R10, R2, 0x4, R10 ;  /* 0x00000004020a7825 */ /* 0x001fcc00078e020a */
[----:B------:R0:W5:Y:S01]  /*0110*/  LDG.E R10, desc[UR14][R10.64] ;  /* 0x0000000e0a0a7981 */ /* 0x000162000c1e1900 */
[----:B------:R-:W-:Y:S01]  /*0120*/  UISETP.GE.U32.AND UP0, UPT, UR6, 0x4, UPT ;  /* 0x000000040600788c */ /* 0x000fe2000bf06070 */
[----:B------:R-:W-:Y:S01]  /*0130*/  IMAD.MOV.U32 R3, RZ, RZ, RZ ;  /* 0x000000ffff037224 */ /* 0x000fe200078e00ff */
[----:B------:R-:W-:Y:S01]  /*0140*/  CS2R R4, SRZ ;  /* 0x0000000000047805 */ /* 0x000fe2000001ff00 */
[----:B------:R-:W-:Y:S01]  /*0150*/  IMAD.MOV.U32 R0, RZ, RZ, RZ ;  /* 0x000000ffff007224 */ /* 0x000fe200078e00ff */
[----:B------:R-:W-:Y:S01]  /*0160*/  ULOP3.LUT UR12, UR6, 0x3, URZ, 0xc0, !UPT ;  /* 0x00000003060c7892 */ /* 0x000fe2000f8ec0ff */
[----:B------:R-:W-:-:S04]  /*0170*/  UMOV UR4, URZ ;  /* 0x000000ff00047c82 */ /* 0x000fc80008000000 */
[----:B0-----:R-:W-:Y:S07]  /*0180*/  BRA.U !UP0, `(.L_x_1) ;  /* 0x0000000508d07547 */ /* 0x001fee000b800000 */
[----:B------:R-:W0:Y:S01]  /*0190*/  LDCU.128 UR8, c[0x0][0x380] ;  /* 0x00007000ff0877ac */ /* 0x000e220008000c00 */
[----:B------:R-:W-:Y:S01]  /*01a0*/  IMAD.MOV.U32 R3, RZ, RZ, RZ ;  /* 0x000000ffff037224 */ /* 0x000fe200078e00ff */
[----:B------:R-:W-:Y:S01]  /*01b0*/  CS2R R4, SRZ ;  /* 0x0000000000047805 */ /* 0x000fe2000001ff00 */
[----:B------:R-:W-:Y:S01]  /*01c0*/  IMAD.MOV.U32 R0, RZ, RZ, RZ ;  /* 0x000000ffff007224 */ /* 0x000fe200078e00ff */
[----:B------:R-:W-:Y:S02]  /*01d0*/  ULOP3.LUT UR4, UR6, 0x7ffffffc, URZ, 0xc0, !UPT ;  /* 0x7ffffffc06047892 */ /* 0x000fe4000f8ec0ff */
[----:B0-----:R-:W-:Y:S02]  /*01e0*/  UIADD3 UR7, UP0, UPT, UR8, 0x8, URZ ;  /* 0x0000000808077890 */ /* 0x001fe4000ff1e0ff */
[----:B------:R-:W-:Y:S02]  /*01f0*/  UIADD3 UR5, UP1, UPT, UR10, 0x8, URZ ;  /* 0x000000080a057890 */ /* 0x000fe4000ff3e0ff */
[----:B------:R-:W-:-:S02]  /*0200*/  UIADD3.X UR8, UPT, UPT, URZ, UR9, URZ, UP0, !UPT ;  /* 0x00000009ff087290 */ /* 0x000fc400087fe4ff */
[----:B------:R-:W-:Y:S01]  /*0210*/  UIADD3.X UR6, UPT, UPT, URZ, UR11, URZ, UP1, !UPT ;  /* 0x0000000bff067290 */ /* 0x000fe20008ffe4ff */
[----:B------:R-:W-:Y:S01]  /*0220*/  IMAD.U32 R8, RZ, RZ, UR7 ;  /* 0x00000007ff087e24 */ /* 0x000fe2000f8e00ff */
[----:B------:R-:W-:Y:S01]  /*0230*/  UIADD3 UR9, UPT, UPT, -UR4, URZ, URZ ;  /* 0x000000ff04097290 */ /* 0x000fe2000fffe1ff */
[----:B------:R-:W-:Y:S02]  /*0240*/  IMAD.U32 R6, RZ, RZ, UR5 ;  /* 0x00000005ff067e24 */ /* 0x000fe4000f8e00ff */
[----:B------:R-:W-:Y:S02]  /*0250*/  IMAD.U32 R9, RZ, RZ, UR8 ;  /* 0x00000008ff097e24 */ /* 0x000fe4000f8e00ff */
[----:B------:R-:W-:-:S07]  /*0260*/  IMAD.U32 R7, RZ, RZ, UR6 ;  /* 0x00000006ff077e24 */ /* 0x000fce000f8e00ff */
.L_x_13:
[----:B------:R-:W2:Y:S04]  /*0270*/  LDG.E R14, desc[UR14][R6.64+-0x8] ;  /* 0xfffff80e060e7981 */ /* 0x000ea8000c1e1900 */
[----:B------:R-:W3:Y:S04]  /*0280*/  LDG.E R11, desc[UR14][R8.64+-0x8] ;  /* 0xfffff80e080b7981 */ /* 0x000ee8000c1e1900 */
[----:B------:R-:W4:Y:S04]  /*0290*/  LDG.E R12, desc[UR14][R6.64+-0x4] ;  /* 0xfffffc0e060c7981 */ /* 0x000f28000c1e1900 */
[----:B------:R-:W4:Y:S01]  /*02a0*/  LDG.E R13, desc[UR14][R8.64+-0x4] ;  /* 0xfffffc0e080d7981 */ /* 0x000f22000c1e1900 */
[----:B------:R-:W-:Y:S01]  /*02b0*/  UIADD3 UR9, UPT, UPT, UR9, 0x4, URZ ;  /* 0x0000000409097890 */ /* 0x000fe2000fffe0ff */
[----:B------:R-:W-:Y:S03]  /*02c0*/  BSSY.RECONVERGENT B0, `(.L_x_2) ;  /* 0x0000016000007945 */ /* 0x000fe60003800200 */
[----:B------:R-:W-:Y:S01]  /*02d0*/  UISETP.NE.AND UP0, UPT, UR9, URZ, UPT ;  /* 0x000000ff0900728c */ /* 0x000fe2000bf05270 */
[----:B--2---:R-:W-:-:S04]  /*02e0*/  ISETP.NE.AND P1, PT, R14, 0x1, PT ;  /* 0x000000010e00780c */ /* 0x004fc80003f25270 */
[-C--:B---3-5:R-:W-:Y:S02]  /*02f0*/  FSETP.LEU.OR P1, PT, R11, R10.reuse, P1 ;  /* 0x0000000a0b00720b */ /* 0x0a8fe40000f2b400 */
[----:B----4-:R-:W-:Y:S02]  /*0300*/  ISETP.NE.AND P4, PT, R12, 0x1, PT ;  /* 0x000000010c00780c */ /* 0x010fe40003f85270 */
[----:B------:R-:W-:-:S09]  /*0310*/  FSETP.GT.AND P5, PT, R13, R10, PT ;  /* 0x0000000a0d00720b */ /* 0x000fd20003fa4000 */
[----:B------:R-:W-:Y:S05]  /*0320*/  @!P1 BRA `(.L_x_3) ;  /* 0x00000000003c9947 */ /* 0x000fea0003800000 */
[----:B------:R-:W-:Y:S02]  /*0330*/  ISETP.NE.AND P2, PT, R14, RZ, PT ;  /* 0x000000ff0e00720c */ /* 0x000fe40003f45270 */
[----:B------:R-:W-:Y:S02]  /*0340*/  PLOP3.LUT P0, PT, PT, PT, PT, 0x80, 0x8 ;  /* 0x000000000008781c */ /* 0x000fe40003f0f070 */
[----:B------:R-:W-:Y:S02]  /*0350*/  FSETP.GT.OR P2, PT, R11, R10, P2 ;  /* 0x0000000a0b00720b */ /* 0x000fe40001744400 */
[----:B------:R-:W-:-:S11]  /*0360*/  PLOP3.LUT P6, PT, PT, PT, PT, 0x8, 0x80 ;  /* 0x000000000080781c */ /* 0x000fd60003fce170 */
[----:B------:R-:W-:Y:S01]  /*0370*/  @P2 ISETP.NE.AND P3, PT, R14, RZ, PT ;  /* 0x000000ff0e00220c */ /* 0x000fe20003f65270 */
[----:B------:R-:W-:Y:S02]  /*0380*/  @P2 VIADD R14, R3, 0x1 ;  /* 0x00000001030e2836 */ /* 0x000fe40000000000 */
[----:B------:R-:W-:Y:S01]  /*0390*/  @!P2 VIADD R4, R4, 0x1 ;  /* 0x000000010404a836 */ /* 0x000fe20000000000 */
[----:B------:R-:W-:Y:S01]  /*03a0*/  @P2 FSETP.GT.AND P3, PT, R11, R10, !P3 ;  /* 0x0000000a0b00220b */ /* 0x000fe20005f64000 */
[----:B------:R-:W-:-:S03]  /*03b0*/  @P2 VIADD R11, R5, 0x1 ;  /* 0x00000001050b2836 */ /* 0x000fc60000000000 */
[----:B------:R-:W-:Y:S02]  /*03c0*/  @P2 PLOP3.LUT P0, PT, P3, PT, PT, 0x80, 0x8 ;  /* 0x000000000008281c */ /* 0x000fe40001f0f070 */
[----:B------:R-:W-:-:S11]  /*03d0*/  @P2 PLOP3.LUT P6, PT, P3, PT, PT, 0x80, 0x8 ;  /* 0x000000000008281c */ /* 0x000fd60001fcf070 */
[----:B------:R-:W-:Y:S02]  /*03e0*/  @!P0 IMAD.MOV R11, RZ, RZ, R5 ;  /* 0x000000ffff0b8224 */ /* 0x000fe400078e0205 */
[----:B------:R-:W-:Y:S02]  /*03f0*/  @P6 IMAD.MOV R14, RZ, RZ, R3 ;  /* 0x000000ffff0e6224 */ /* 0x000fe400078e0203 */
[----:B------:R-:W-:Y:S02]  /*0400*/  @P2 IMAD.MOV.U32 R5, RZ, RZ, R11 ;  /* 0x000000ffff052224 */ /* 0x000fe400078e000b */
[----:B------:R-:W-:-:S07]  /*0410*/  @P2 IMAD.MOV.U32 R3, RZ, RZ, R14 ;  /* 0x000000ffff032224 */ /* 0x000fce00078e000e */
.L_x_3:
[----:B------:R-:W-:Y:S05]  /*0420*/  BSYNC.RECONVERGENT B0 ;  /* 0x0000000000007941 */ /* 0x000fea0003800200 */
.L_x_2:
[----:B------:R-:W-:Y:S01]  /*0430*/  BSSY.RECONVERGENT B0, `(.L_x_4) ;  /* 0x0000014000007945 */ /* 0x000fe20003800200 */
[----:B------:R-:W-:-:S03]  /*0440*/  @!P1 VIADD R0, R0, 0x1 ;  /* 0x0000000100009836 */ /* 0x000fc60000000000 */
[----:B------:R-:W-:Y:S05]  /*0450*/  @!P4 BRA P5, `(.L_x_5) ;  /* 0x000000000040c947 */ /* 0x000fea0002800000 */
[----:B------:R-:W-:Y:S02]  /*0460*/  ISETP.NE.AND P0, PT, R12, RZ, PT ;  /* 0x000000ff0c00720c */ /* 0x000fe40003f05270 */
[----:B------:R-:W-:Y:S02]  /*0470*/  PLOP3.LUT P3, PT, PT, PT, PT, 0x8, 0x80 ;  /* 0x000000000080781c */ /* 0x000fe40003f6e170 */
[----:B------:R-:W-:Y:S02]  /*0480*/  FSETP.GT.OR P1, PT, R13, R10, P0 ;  /* 0x0000000a0d00720b */ /* 0x000fe40000724400 */
[----:B------:R-:W-:-:S11]  /*0490*/  PLOP3.LUT P0, PT, PT, PT, PT, 0x80, 0x8 ;  /* 0x000000000008781c */ /* 0x000fd60003f0f070 */
[----:B------:R-:W-:Y:S01]  /*04a0*/  @P1 ISETP.NE.AND P2, PT, R12, RZ, PT ;  /* 0x000000ff0c00120c */ /* 0x000fe20003f45270 */
[----:B------:R-:W-:Y:S02]  /*04b0*/  @P1 VIADD R11, R5, 0x1 ;  /* 0x00000001050b1836 */ /* 0x000fe40000000000 */
[----:B------:R-:W-:Y:S01]  /*04c0*/  @P1 VIADD R12, R3, 0x1 ;  /* 0x00000001030c1836 */ /* 0x000fe20000000000 */
[----:B------:R-:W-:Y:S01]  /*04d0*/  @P1 FSETP.GT.AND P2, PT, R13, R10, !P2 ;  /* 0x0000000a0d00120b */ /* 0x000fe20005744000 */
[----:B------:R-:W-:-:S03]  /*04e0*/  @!P1 VIADD R4, R4, 0x1 ;  /* 0x0000000104049836 */ /* 0x000fc60000000000 */
[----:B------:R-:W-:Y:S02]  /*04f0*/  @P1 PLOP3.LUT P0, PT, P2, PT, PT, 0x80, 0x8 ;  /* 0x000000000008181c */ /* 0x000fe4000170f070 */
[----:B------:R-:W-:-:S11]  /*0500*/  @P1 PLOP3.LUT P3, PT, P2, PT, PT, 0x80, 0x8 ;  /* 0x000000000008181c */ /* 0x000fd6000176f070 */
[----:B------:R-:W-:Y:S02]  /*0510*/  @!P0 IMAD.MOV R11, RZ, RZ, R5 ;  /* 0x000000ffff0b8224 */ /* 0x000fe400078e0205 */
[----:B------:R-:W-:Y:S02]  /*0520*/  @P3 IMAD.MOV R12, RZ, RZ, R3 ;  /* 0x000000ffff0c3224 */ /* 0x000fe400078e0203 */
[----:B------:R-:W-:Y:S02]  /*0530*/  @P1 IMAD.MOV.U32 R5, RZ, RZ, R11 ;  /* 0x000000ffff051224 */ /* 0x000fe400078e000b */
[----:B------:R-:W-:Y:S01]  /*0540*/  @P1 IMAD.MOV.U32 R3, RZ, RZ, R12 ;  /* 0x000000ffff031224 */ /* 0x000fe200078e000c */
[----:B------:R-:W-:Y:S06]  /*0550*/  BRA `(.L_x_6) ;  /* 0x0000000000047947 */ /* 0x000fec0003800000 */
.L_x_5:
[----:B------:R-:W-:-:S07]  /*0560*/  VIADD R0, R0, 0x1 ;  /* 0x0000000100007836 */ /* 0x000fce0000000000 */
.L_x_6:
[----:B------:R-:W-:Y:S05]  /*0570*/  BSYNC.RECONVERGENT B0 ;  /* 0x0000000000007941 */ /* 0x000fea0003800200 */
.L_x_4:
[----:B------:R-:W2:Y:S04]  /*0580*/  LDG.E R12, desc[UR14][R6.64] ;  /* 0x0000000e060c7981 */ /* 0x000ea8000c1e1900 */
[----:B------:R-:W3:Y:S01]  /*0590*/  LDG.E R11, desc[UR14][R8.64] ;  /* 0x0000000e080b7981 */ /* 0x000ee2000c1e1900 */
[----:B------:R-:W-:Y:S01]  /*05a0*/  BSSY.RECONVERGENT B0, `(.L_x_7) ;  /* 0x0000015000007945 */ /* 0x000fe20003800200 */
[----:B--2---:R-:W-:Y:S02]  /*05b0*/  ISETP.NE.AND P0, PT, R12, 0x1, PT ;  /* 0x000000010c00780c */ /* 0x004fe40003f05270 */
[----:B---3--:R-:W-:-:S13]  /*05c0*/  FSETP.GT.AND P1, PT, R11, R10, PT ;  /* 0x0000000a0b00720b */ /* 0x008fda0003f24000 */
[----:B------:R-:W-:Y:S05]  /*05d0*/  @!P0 BRA P1, `(.L_x_8) ;  /* 0x0000000000408947 */ /* 0x000fea0000800000 */
        /* <DEDUP_REMOVED lines=14> */
[----:B------:R-:W-:Y:S01]  /*06c0*/  @P1 IMAD.MOV.U32 R3, RZ, RZ, R12 ;  /* 0x000000ffff031224 */ /* 0x000fe200078e000c */
[----:B------:R-:W-:Y:S06]  /*06d0*/  BRA `(.L_x_9) ;  /* 0x0000000000047947 */ /* 0x000fec0003800000 */
.L_x_8:
[----:B------:R-:W-:-:S07]  /*06e0*/  VIADD R0, R0, 0x1 ;  /* 0x0000000100007836 */ /* 0x000fce0000000000 */
.L_x_9:
[----:B------:R-:W-:Y:S05]  /*06f0*/  BSYNC.RECONVERGENT B0 ;  /* 0x0000000000007941 */ /* 0x000fea0003800200 */
.L_x_7:
        /* <DEDUP_REMOVED lines=22> */
.L_x_11:
[----:B------:R-:W-:-:S07]  /*0860*/  VIADD R0, R0, 0x1 ;  /* 0x0000000100007836 */ /* 0x000fce0000000000 */
.L_x_12:
[----:B------:R-:W-:Y:S05]  /*0870*/  BSYNC.RECONVERGENT B0 ;  /* 0x0000000000007941 */ /* 0x000fea0003800200 */
.L_x_10:
[----:B------:R-:W-:Y:S02]  /*0880*/  IADD3 R8, P0, PT, R8, 0x10, RZ ;  /* 0x0000001008087810 */ /* 0x000fe40007f1e0ff */
[----:B------:R-:W-:-:S03]  /*0890*/  IADD3 R6, P1, PT, R6, 0x10, RZ ;  /* 0x0000001006067810 */ /* 0x000fc60007f3e0ff */
[----:B------:R-:W-:Y:S02]  /*08a0*/  IMAD.X R9, RZ, RZ, R9, P0 ;  /* 0x000000ffff097224 */ /* 0x000fe400000e0609 */
[----:B------:R-:W-:Y:S01]  /*08b0*/  IMAD.X R7, RZ, RZ, R7, P1 ;  /* 0x000000ffff077224 */ /* 0x000fe200008e0607 */
[----:B------:R-:W-:Y:S07]  /*08c0*/  BRA.U UP0, `(.L_x_13) ;  /* 0xfffffff900687547 */ /* 0x000fee000b83ffff */
.L_x_1:
[----:B------:R-:W-:-:S09]  /*08d0*/  UISETP.NE.AND UP0, UPT, UR12, URZ, UPT ;  /* 0x000000ff0c00728c */ /* 0x000fd2000bf05270 */
[----:B------:R-:W-:Y:S05]  /*08e0*/  BRA.U !UP0, `(.L_x_0) ;  /* 0x00000001089c7547 */ /* 0x000fea000b800000 */
[----:B------:R-:W0:Y:S01]  /*08f0*/  LDCU.128 UR8, c[0x0][0x380] ;  /* 0x00007000ff0877ac */ /* 0x000e220008000c00 */
[----:B------:R-:W-:Y:S02]  /*0900*/  UIADD3 UR12, UPT, UPT, -UR12, URZ, URZ ;  /* 0x000000ff0c0c7290 */ /* 0x000fe4000fffe1ff */
[----:B0-----:R-:W-:Y:S02]  /*0910*/  UIMAD.WIDE.U32 UR6, UR4, 0x4, UR10 ;  /* 0x00000004040678a5 */ /* 0x001fe4000f8e000a */
[----:B------:R-:W-:-:S12]  /*0920*/  UIMAD.WIDE.U32 UR4, UR4, 0x4, UR8 ;  /* 0x00000004040478a5 */ /* 0x000fd8000f8e0008 */
.L_x_17:
[----:B------:R-:W-:Y:S02]  /*0930*/  IMAD.U32 R7, RZ, RZ, UR5 ;  /* 0x00000005ff077e24 */ /* 0x000fe4000f8e00ff */
[----:B------:R-:W-:Y:S02]  /*0940*/  IMAD.U32 R8, RZ, RZ, UR6 ;  /* 0x00000006ff087e24 */ /* 0x000fe4000f8e00ff */
[----:B------:R-:W-:Y:S02]  /*0950*/  IMAD.U32 R6, RZ, RZ, UR4 ;  /* 0x00000004ff067e24 */ /* 0x000fe4000f8e00ff */
[----:B------:R-:W-:-:S03]  /*0960*/  IMAD.U32 R9, RZ, RZ, UR7 ;  /* 0x00000007ff097e24 */ /* 0x000fc6000f8e00ff */
[----:B------:R-:W2:Y:S04]  /*0970*/  LDG.E R7, desc[UR14][R6.64] ;  /* 0x0000000e06077981 */ /* 0x000ea8000c1e1900 */
[----:B------:R-:W3:Y:S01]  /*0980*/  LDG.E R8, desc[UR14][R8.64] ;  /* 0x0000000e08087981 */ /* 0x000ee2000c1e1900 */
[----:B------:R-:W-:Y:S01]  /*0990*/  UIADD3 UR12, UPT, UPT, UR12, 0x1, URZ ;  /* 0x000000010c0c7890 */ /* 0x000fe2000fffe0ff */
[----:B------:R-:W-:Y:S03]  /*09a0*/  BSSY.RECONVERGENT B0, `(.L_x_14) ;  /* 0x0000016000007945 */ /* 0x000fe60003800200 */
[----:B------:R-:W-:Y:S01]  /*09b0*/  UISETP.NE.AND UP2, UPT, UR12, URZ, UPT ;  /* 0x000000ff0c00728c */ /* 0x000fe2000bf45270 */
[----:B--2--5:R-:W-:-:S02]  /*09c0*/  FSETP.GT.AND P1, PT, R7, R10, PT ;  /* 0x0000000a0700720b */ /* 0x024fc40003f24000 */
[----:B---3--:R-:W-:-:S13]  /*09d0*/  ISETP.NE.AND P0, PT, R8, 0x1, PT ;  /* 0x000000010800780c */ /* 0x008fda0003f05270 */
        /* <DEDUP_REMOVED lines=17> */
.L_x_15:
[----:B------:R-:W-:-:S07]  /*0af0*/  VIADD R0, R0, 0x1 ;  /* 0x0000000100007836 */ /* 0x000fce0000000000 */
.L_x_16:
[----:B------:R-:W-:Y:S05]  /*0b00*/  BSYNC.RECONVERGENT B0 ;  /* 0x0000000000007941 */ /* 0x000fea0003800200 */
.L_x_14:
[----:B------:R-:W-:Y:S02]  /*0b10*/  UIADD3 UR6, UP0, UPT, UR6, 0x4, URZ ;  /* 0x0000000406067890 */ /* 0x000fe4000ff1e0ff */
[----:B------:R-:W-:Y:S02]  /*0b20*/  UIADD3 UR4, UP1, UPT, UR4, 0x4, URZ ;  /* 0x0000000404047890 */ /* 0x000fe4000ff3e0ff */
[----:B------:R-:W-:Y:S02]  /*0b30*/  UIADD3.X UR7, UPT, UPT, URZ, UR7, URZ, UP0, !UPT ;  /* 0x00000007ff077290 */ /* 0x000fe400087fe4ff */
[----:B------:R-:W-:Y:S01]  /*0b40*/  UIADD3.X UR5, UPT, UPT, URZ, UR5, URZ, UP1, !UPT ;  /* 0x00000005ff057290 */ /* 0x000fe20008ffe4ff */
[----:B------:R-:W-:Y:S11]  /*0b50*/  BRA.U UP2, `(.L_x_17) ;  /* 0xfffffffd02747547 */ /* 0x000ff6000b83ffff */
.L_x_0:
[----:B------:R-:W-:Y:S01]  /*0b60*/  IMAD.IADD R3, R3, 0x1, R0 ;  /* 0x0000000103037824 */ /* 0x000fe200078e0200 */
[----:B------:R-:W-:Y:S01]  /*0b70*/  BSSY.RECONVERGENT B0, `(.L_x_18) ;  /* 0x0000014000007945 */ /* 0x000fe20003800200 */
[----:B------:R-:W-:-:S03]  /*0b80*/  IMAD.MOV.U32 R6, RZ, RZ, RZ ;  /* 0x000000ffff067224 */ /* 0x000fc600078e00ff */
[----:B------:R-:W-:-:S13]  /*0b90*/  ISETP.GE.AND P0, PT, R3, 0x1, PT ;  /* 0x000000010300780c */ /* 0x000fda0003f06270 */
[----:B------:R-:W-:Y:S05]  /*0ba0*/  @!P0 BRA `(.L_x_19) ;  /* 0x0000000000408947 */ /* 0x000fea0003800000 */
[----:B------:R-:W-:Y:S01]  /*0bb0*/  I2FP.F32.U32 R9, R3 ;  /* 0x0000000300097245 */ /* 0x000fe20000201000 */
[----:B------:R-:W-:Y:S01]  /*0bc0*/  BSSY.RECONVERGENT B1, `(.L_x_19) ;  /* 0x000000e000017945 */ /* 0x000fe20003800200 */
[----:B------:R-:W-:Y:S02]  /*0bd0*/  I2FP.F32.S32 R0, R0 ;  /* 0x0000000000007245 */ /* 0x000fe40000201400 */
[----:B------:R-:W0:Y:S08]  /*0be0*/  MUFU.RCP R3, R9 ;  /* 0x0000000900037308 */ /* 0x000e300000001000 */
[----:B------:R-:W1:Y:S01]  /*0bf0*/  FCHK P0, R0, R9 ;  /* 0x0000000900007302 */ /* 0x000e620000000000 */
[----:B0-----:R-:W-:-:S04]  /*0c00*/  FFMA R6, -R9, R3, 1 ;  /* 0x3f80000009067423 */ /* 0x001fc80000000103 */
[----:B------:R-:W-:-:S04]  /*0c10*/  FFMA R3, R3, R6, R3 ;  /* 0x0000000603037223 */ /* 0x000fc80000000003 */
[----:B------:R-:W-:-:S04]  /*0c20*/  FFMA R6, R0, R3, RZ ;  /* 0x0000000300067223 */ /* 0x000fc800000000ff */
[----:B------:R-:W-:-:S04]  /*0c30*/  FFMA R7, -R9, R6, R0 ;  /* 0x0000000609077223 */ /* 0x000fc80000000100 */
[----:B------:R-:W-:Y:S01]  /*0c40*/  FFMA R6, R3, R7, R6 ;  /* 0x0000000703067223 */ /* 0x000fe20000000006 */
[----:B-1----:R-:W-:Y:S06]  /*0c50*/  @!P0 BRA `(.L_x_20) ;  /* 0x0000000000108947 */ /* 0x002fec0003800000 */
[----:B------:R-:W-:Y:S01]  /*0c60*/  IMAD.MOV.U32 R3, RZ, RZ, R9 ;  /* 0x000000ffff037224 */ /* 0x000fe200078e0009 */
[----:B------:R-:W-:-:S07]  /*0c70*/  MOV R8, 0xc90 ;  /* 0x00000c9000087802 */ /* 0x000fce0000000f00 */
[----:B-----5:R-:W-:Y:S05]  /*0c80*/  CALL.REL.NOINC `($__internal_0_$__cuda_sm3x_div_rn_noftz_f32_slowpath) ;  /* 0x00000000007c7944 */ /* 0x020fea0003c00000 */
[----:B------:R-:W-:-:S07]  /*0c90*/  IMAD.MOV.U32 R6, RZ, RZ, R0 ;  /* 0x000000ffff067224 */ /* 0x000fce00078e0000 */
.L_x_20:
[----:B------:R-:W-:Y:S05]  /*0ca0*/  BSYNC.RECONVERGENT B1 ;  /* 0x0000000000017941 */ /* 0x000fea0003800200 */
.L_x_19:
[----:B------:R-:W-:Y:S05]  /*0cb0*/  BSYNC.RECONVERGENT B0 ;  /* 0x0000000000007941 */ /* 0x000fea0003800200 */
.L_x_18:
        /* <DEDUP_REMOVED lines=20> */
.L_x_23:
[----:B------:R-:W-:Y:S05]  /*0e00*/  BSYNC.RECONVERGENT B1 ;  /* 0x0000000000017941 */ /* 0x000fea0003800200 */
.L_x_22:
[----:B------:R-:W-:Y:S05]  /*0e10*/  BSYNC.RECONVERGENT B0 ;  /* 0x0000000000007941 */ /* 0x000fea0003800200 */
.L_x_21:
[----:B------:R-:W0:Y:S01]  /*0e20*/  LDC.64 R4, c[0x0][0x398] ;  /* 0x0000e600ff047b82 */ /* 0x000e220000000a00 */
[----:B------:R-:W-:Y:S01]  /*0e30*/  FADD R6, R3, R6 ;  /* 0x0000000603067221 */ /* 0x000fe20000000000 */
[----:B0-----:R-:W-:-:S04]  /*0e40*/  IMAD.WIDE R2, R2, 0x4, R4 ;  /* 0x0000000402027825 */ /* 0x001fc800078e0204 */
[----:B------:R-:W-:-:S05]  /*0e50*/  FADD R5, R6, -1 ;  /* 0xbf80000006057421 */ /* 0x000fca0000000000 */
[----:B------:R-:W-:Y:S01]  /*0e60*/  STG.E desc[UR14][R2.64], R5 ;  /* 0x0000000502007986 */ /* 0x000fe2000c10190e */
[----:B------:R-:W-:Y:S05]  /*0e70*/  EXIT ;  /* 0x000000000000794d */ /* 0x000fea0003800000 */
        .weak           $__internal_0_$__cuda_sm3x_div_rn_noftz_f32_slowpath
        .type           $__internal_0_$__cuda_sm3x_div_rn_noftz_f32_slowpath,@function
        .size           $__internal_0_$__cuda_sm3x_div_rn_noftz_f32_slowpath,(.L_x_36 - $__internal_0_$__cuda_sm3x_div_rn_noftz_f32_slowpath)
$__internal_0_$__cuda_sm3x_div_rn_noftz_f32_slowpath:
[----:B------:R-:W-:Y:S01]  /*0e80*/  SHF.R.U32.HI R9, RZ, 0x17, R3 ;  /* 0x00000017ff097819 */ /* 0x000fe20000011603 */
[----:B------:R-:W-:Y:S01]  /*0e90*/  BSSY.RECONVERGENT B2, `(.L_x_24) ;  /* 0x0000062000027945 */ /* 0x000fe20003800200 */
[----:B------:R-:W-:Y:S02]  /*0ea0*/  SHF.R.U32.HI R7, RZ, 0x17, R0 ;  /* 0x00000017ff077819 */ /* 0x000fe40000011600 */
[----:B------:R-:W-:Y:S02]  /*0eb0*/  LOP3.LUT R14, R9, 0xff, RZ, 0xc0, !PT ;  /* 0x000000ff090e7812 */ /* 0x000fe400078ec0ff */
[----:B------:R-:W-:-:S03]  /*0ec0*/  LOP3.LUT R12, R7, 0xff, RZ, 0xc0, !PT ;  /* 0x000000ff070c7812 */ /* 0x000fc600078ec0ff */
[----:B------:R-:W-:Y:S02]  /*0ed0*/  VIADD R10, R14, 0xffffffff ;  /* 0xffffffff0e0a7836 */ /* 0x000fe40000000000 */
[----:B------:R-:W-:-:S03]  /*0ee0*/  VIADD R9, R12, 0xffffffff ;  /* 0xffffffff0c097836 */ /* 0x000fc60000000000 */
[----:B------:R-:W-:-:S04]  /*0ef0*/  ISETP.GT.U32.AND P0, PT, R10, 0xfd, PT ;  /* 0x000000fd0a00780c */ /* 0x000fc80003f04070 */
[----:B------:R-:W-:-:S13]  /*0f00*/  ISETP.GT.U32.OR P0, PT, R9, 0xfd, P0 ;  /* 0x000000fd0900780c */ /* 0x000fda0000704470 */
[----:B------:R-:W-:Y:S01]  /*0f10*/  @!P0 IMAD.MOV.U32 R7, RZ, RZ, RZ ;  /* 0x000000ffff078224 */ /* 0x000fe200078e00ff */
[----:B------:R-:W-:Y:S06]  /*0f20*/  @!P0 BRA `(.L_x_25) ;  /* 0x00000000005c8947 */ /* 0x000fec0003800000 */
[----:B------:R-:W-:Y:S02]  /*0f30*/  FSETP.GTU.FTZ.AND P0, PT, |R0|, +INF , PT ;  /* 0x7f8000000000780b */ /* 0x000fe40003f1c200 */
[----:B------:R-:W-:-:S04]  /*0f40*/  FSETP.GTU.FTZ.AND P1, PT, |R3|, +INF , PT ;  /* 0x7f8000000300780b */ /* 0x000fc80003f3c200 */
[----:B------:R-:W-:-:S13]  /*0f50*/  PLOP3.LUT P0, PT, P0, P1, PT, 0xf8, 0x8f ;  /* 0x00000000008f781c */ /* 0x000fda0000703f70 */
[----:B------:R-:W-:Y:S05]  /*0f60*/  @P0 BRA `(.L_x_26) ;  /* 0x00000004004c0947 */ /* 0x000fea0003800000 */
[----:B------:R-:W-:-:S13]  /*0f70*/  LOP3.LUT P0, RZ, R3, 0x7fffffff, R0, 0xc8, !PT ;  /* 0x7fffffff03ff7812 */ /* 0x000fda000780c800 */
[----:B------:R-:W-:Y:S05]  /*0f80*/  @!P0 BRA `(.L_x_27) ;  /* 0x00000004003c8947 */ /* 0x000fea0003800000 */
[C---:B------:R-:W-:Y:S02]  /*0f90*/  FSETP.NEU.FTZ.AND P0, PT, |R0|.reuse, +INF , PT ;  /* 0x7f8000000000780b */ /* 0x040fe40003f1d200 */
[----:B------:R-:W-:Y:S02]  /*0fa0*/  FSETP.NEU.FTZ.AND P2, PT, |R3|, +INF , PT ;  /* 0x7f8000000300780b */ /* 0x000fe40003f5d200 */
[----:B------:R-:W-:-:S11]  /*0fb0*/  FSETP.NEU.FTZ.AND P1, PT, |R0|, +INF , PT ;  /* 0x7f8000000000780b */ /* 0x000fd60003f3d200 */
[----:B------:R-:W-:Y:S05]  /*0fc0*/  @!P2 BRA !P0, `(.L_x_27) ;  /* 0x00000004002ca947 */ /* 0x000fea0004000000 */
[----:B------:R-:W-:-:S04]  /*0fd0*/  LOP3.LUT P0, RZ, R0, 0x7fffffff, RZ, 0xc0, !PT ;  /* 0x7fffffff00ff7812 */ /* 0x000fc8000780c0ff */
[----:B------:R-:W-:-:S13]  /*0fe0*/  PLOP3.LUT P0, PT, P2, P0, PT, 0x2f, 0xf2 ;  /* 0x0000000000f2781c */ /* 0x000fda0001700577 */
[----:B------:R-:W-:Y:S05]  /*0ff0*/  @P0 BRA `(.L_x_28) ;  /* 0x0000000400180947 */ /* 0x000fea0003800000 */
[----:B------:R-:W-:-:S04]  /*1000*/  LOP3.LUT P0, RZ, R3, 0x7fffffff, RZ, 0xc0, !PT ;  /* 0x7fffffff03ff7812 */ /* 0x000fc8000780c0ff */
[----:B------:R-:W-:-:S13]  /*1010*/  PLOP3.LUT P0, PT, P1, P0, PT, 0x2f, 0xf2 ;  /* 0x0000000000f2781c */ /* 0x000fda0000f00577 */
[----:B------:R-:W-:Y:S05]  /*1020*/  @P0 BRA `(.L_x_29) ;  /* 0x0000000400000947 */ /* 0x000fea0003800000 */
[----:B------:R-:W-:Y:S02]  /*1030*/  ISETP.GE.AND P0, PT, R9, RZ, PT ;  /* 0x000000ff0900720c */ /* 0x000fe40003f06270 */
[----:B------:R-:W-:-:S11]  /*1040*/  ISETP.GE.AND P1, PT, R10, RZ, PT ;  /* 0x000000ff0a00720c */ /* 0x000fd60003f26270 */
[----:B------:R-:W-:Y:S02]  /*1050*/  @P0 IMAD.MOV.U32 R7, RZ, RZ, RZ ;  /* 0x000000ffff070224 */ /* 0x000fe400078e00ff */
[----:B------:R-:W-:Y:S01]  /*1060*/  @!P0 FFMA R0, R0, 1.84467440737095516160e+19, RZ ;  /* 0x5f80000000008823 */ /* 0x000fe200000000ff */
[----:B------:R-:W-:Y:S02]  /*1070*/  @!P0 IMAD.MOV.U32 R7, RZ, RZ, -0x40 ;  /* 0xffffffc0ff078424 */ /* 0x000fe400078e00ff */
[----:B------:R-:W-:Y:S02]  /*1080*/  @!P1 FFMA R3, R3, 1.84467440737095516160e+19, RZ ;  /* 0x5f80000003039823 */ /* 0x000fe400000000ff */
[----:B------:R-:W-:-:S07]  /*1090*/  @!P1 VIADD R7, R7, 0x40 ;  /* 0x0000004007079836 */ /* 0x000fce0000000000 */
.L_x_25:
[----:B------:R-:W-:Y:S01]  /*10a0*/  LEA R10, R14, 0xc0800000, 0x17 ;  /* 0xc08000000e0a7811 */ /* 0x000fe200078eb8ff */
[----:B------:R-:W-:Y:S04]  /*10b0*/  BSSY.RECONVERGENT B3, `(.L_x_30) ;  /* 0x0000036000037945 */ /* 0x000fe80003800200 */
[----:B------:R-:W-:Y:S02]  /*10c0*/  IMAD.IADD R10, R3, 0x1, -R10 ;  /* 0x00000001030a7824 */ /* 0x000fe400078e0a0a */
[----:B------:R-:W-:Y:S02]  /*10d0*/  VIADD R3, R12, 0xffffff81 ;  /* 0xffffff810c037836 */ /* 0x000fe40000000000 */
[----:B------:R0:W1:Y:S01]  /*10e0*/  MUFU.RCP R9, R10 ;  /* 0x0000000a00097308 */ /* 0x0000620000001000 */
[----:B------:R-:W-:Y:S01]  /*10f0*/  FADD.FTZ R11, -R10, -RZ ;  /* 0x800000ff0a0b7221 */ /* 0x000fe20000010100 */
[C---:B------:R-:W-:Y:S01]  /*1100*/  IMAD R0, R3.reuse, -0x800000, R0 ;  /* 0xff80000003007824 */ /* 0x040fe200078e0200 */
[----:B0-----:R-:W-:-:S05]  /*1110*/  IADD3 R10, PT, PT, R3, 0x7f, -R14 ;  /* 0x0000007f030a7810 */ /* 0x001fca0007ffe80e */
[----:B------:R-:W-:Y:S02]  /*1120*/  IMAD.IADD R10, R10, 0x1, R7 ;  /* 0x000000010a0a7824 */ /* 0x000fe400078e0207 */
[----:B-1----:R-:W-:-:S04]  /*1130*/  FFMA R12, R9, R11, 1 ;  /* 0x3f800000090c7423 */ /* 0x002fc8000000000b */
[----:B------:R-:W-:-:S04]  /*1140*/  FFMA R16, R9, R12, R9 ;  /* 0x0000000c09107223 */ /* 0x000fc80000000009 */
[----:B------:R-:W-:-:S04]  /*1150*/  FFMA R9, R0, R16, RZ ;  /* 0x0000001000097223 */ /* 0x000fc800000000ff */
[----:B------:R-:W-:-:S04]  /*1160*/  FFMA R12, R11, R9, R0 ;  /* 0x000000090b0c7223 */ /* 0x000fc80000000000 */
[----:B------:R-:W-:-:S04]  /*1170*/  FFMA R9, R16, R12, R9 ;  /* 0x0000000c10097223 */ /* 0x000fc80000000009 */
[----:B------:R-:W-:-:S04]  /*1180*/  FFMA R12, R11, R9, R0 ;  /* 0x000000090b0c7223 */ /* 0x000fc80000000000 */
[----:B------:R-:W-:-:S05]  /*1190*/  FFMA R0, R16, R12, R9 ;  /* 0x0000000c10007223 */ /* 0x000fca0000000009 */
[----:B------:R-:W-:-:S04]  /*11a0*/  SHF.R.U32.HI R3, RZ, 0x17, R0 ;  /* 0x00000017ff037819 */ /* 0x000fc80000011600 */
[----:B------:R-:W-:-:S05]  /*11b0*/  LOP3.LUT R3, R3, 0xff, RZ, 0xc0, !PT ;  /* 0x000000ff03037812 */ /* 0x000fca00078ec0ff */
[----:B------:R-:W-:-:S04]  /*11c0*/  IMAD.IADD R11, R3, 0x1, R10 ;  /* 0x00000001030b7824 */ /* 0x000fc800078e020a */
[----:B------:R-:W-:-:S05]  /*11d0*/  VIADD R3, R11, 0xffffffff ;  /* 0xffffffff0b037836 */ /* 0x000fca0000000000 */
[----:B------:R-:W-:-:S13]  /*11e0*/  ISETP.GE.U32.AND P0, PT, R3, 0xfe, PT ;  /* 0x000000fe0300780c */ /* 0x000fda0003f06070 */
[----:B------:R-:W-:Y:S05]  /*11f0*/  @!P0 BRA `(.L_x_31) ;  /* 0x0000000000808947 */ /* 0x000fea0003800000 */
[----:B------:R-:W-:-:S13]  /*1200*/  ISETP.GT.AND P0, PT, R11, 0xfe, PT ;  /* 0x000000fe0b00780c */ /* 0x000fda0003f04270 */
[----:B------:R-:W-:Y:S05]  /*1210*/  @P0 BRA `(.L_x_32) ;  /* 0x00000000006c0947 */ /* 0x000fea0003800000 */
[----:B------:R-:W-:-:S13]  /*1220*/  ISETP.GE.AND P0, PT, R11, 0x1, PT ;  /* 0x000000010b00780c */ /* 0x000fda0003f06270 */
[----:B------:R-:W-:Y:S05]  /*1230*/  @P0 BRA `(.L_x_33) ;  /* 0x0000000000740947 */ /* 0x000fea0003800000 */
[----:B------:R-:W-:Y:S02]  /*1240*/  ISETP.GE.AND P0, PT, R11, -0x18, PT ;  /* 0xffffffe80b00780c */ /* 0x000fe40003f06270 */
[----:B------:R-:W-:-:S11]  /*1250*/  LOP3.LUT R0, R0, 0x80000000, RZ, 0xc0, !PT ;  /* 0x8000000000007812 */ /* 0x000fd600078ec0ff */
[----:B------:R-:W-:Y:S05]  /*1260*/  @!P0 BRA `(.L_x_33) ;  /* 0x0000000000688947 */ /* 0x000fea0003800000 */
[CCC-:B------:R-:W-:Y:S01]  /*1270*/  FFMA.RZ R3, R16.reuse, R12.reuse, R9.reuse ;  /* 0x0000000c10037223 */ /* 0x1c0fe2000000c009 */
[CCC-:B------:R-:W-:Y:S01]  /*1280*/  FFMA.RM R10, R16.reuse, R12.reuse, R9.reuse ;  /* 0x0000000c100a7223 */ /* 0x1c0fe20000004009 */
[C---:B------:R-:W-:Y:S02]  /*1290*/  ISETP.NE.AND P2, PT, R11.reuse, RZ, PT ;  /* 0x000000ff0b00720c */ /* 0x040fe40003f45270 */
[----:B------:R-:W-:Y:S02]  /*12a0*/  ISETP.NE.AND P1, PT, R11, RZ, PT ;  /* 0x000000ff0b00720c */ /* 0x000fe40003f25270 */
[----:B------:R-:W-:Y:S01]  /*12b0*/  LOP3.LUT R7, R3, 0x7fffff, RZ, 0xc0, !PT ;  /* 0x007fffff03077812 */ /* 0x000fe200078ec0ff */
[----:B------:R-:W-:Y:S01]  /*12c0*/  FFMA.RP R3, R16, R12, R9 ;  /* 0x0000000c10037223 */ /* 0x000fe20000008009 */
[----:B------:R-:W-:Y:S02]  /*12d0*/  VIADD R12, R11, 0x20 ;  /* 0x000000200b0c7836 */ /* 0x000fe40000000000 */
[----:B------:R-:W-:Y:S01]  /*12e0*/  LOP3.LUT R7, R7, 0x800000, RZ, 0xfc, !PT ;  /* 0x0080000007077812 */ /* 0x000fe200078efcff */
[----:B------:R-:W-:Y:S01]  /*12f0*/  IMAD.MOV R9, RZ, RZ, -R11 ;  /* 0x000000ffff097224 */ /* 0x000fe200078e0a0b */
[----:B------:R-:W-:-:S02]  /*1300*/  FSETP.NEU.FTZ.AND P0, PT, R3, R10, PT ;  /* 0x0000000a0300720b */ /* 0x000fc40003f1d000 */
[----:B------:R-:W-:Y:S02]  /*1310*/  SHF.L.U32 R12, R7, R12, RZ ;  /* 0x0000000c070c7219 */ /* 0x000fe400000006ff */
[----:B------:R-:W-:Y:S02]  /*1320*/  SEL R10, R9, RZ, P2 ;  /* 0x000000ff090a7207 */ /* 0x000fe40001000000 */
[----:B------:R-:W-:Y:S02]  /*1330*/  ISETP.NE.AND P1, PT, R12, RZ, P1 ;  /* 0x000000ff0c00720c */ /* 0x000fe40000f25270 */
[----:B------:R-:W-:Y:S02]  /*1340*/  SHF.R.U32.HI R10, RZ, R10, R7 ;  /* 0x0000000aff0a7219 */ /* 0x000fe40000011607 */
[----:B------:R-:W-:Y:S02]  /*1350*/  PLOP3.LUT P0, PT, P0, P1, PT, 0xf8, 0x8f ;  /* 0x00000000008f781c */ /* 0x000fe40000703f70 */
[----:B------:R-:W-:-:S02]  /*1360*/  SHF.R.U32.HI R12, RZ, 0x1, R10 ;  /* 0x00000001ff0c7819 */ /* 0x000fc4000001160a */
[----:B------:R-:W-:-:S04]  /*1370*/  SEL R3, RZ, 0x1, !P0 ;  /* 0x00000001ff037807 */ /* 0x000fc80004000000 */
[----:B------:R-:W-:-:S04]  /*1380*/  LOP3.LUT R3, R3, 0x1, R12, 0xf8, !PT ;  /* 0x0000000103037812 */ /* 0x000fc800078ef80c */
[----:B------:R-:W-:-:S05]  /*1390*/  LOP3.LUT R3, R3, R10, RZ, 0xc0, !PT ;  /* 0x0000000a03037212 */ /* 0x000fca00078ec0ff */
[----:B------:R-:W-:-:S05]  /*13a0*/  IMAD.IADD R3, R12, 0x1, R3 ;  /* 0x000000010c037824 */ /* 0x000fca00078e0203 */
[----:B------:R-:W-:Y:S01]  /*13b0*/  LOP3.LUT R0, R3, R0, RZ, 0xfc, !PT ;  /* 0x0000000003007212 */ /* 0x000fe200078efcff */
[----:B------:R-:W-:Y:S06]  /*13c0*/  BRA `(.L_x_33) ;  /* 0x0000000000107947 */ /* 0x000fec0003800000 */
.L_x_32:
[----:B------:R-:W-:-:S04]  /*13d0*/  LOP3.LUT R0, R0, 0x80000000, RZ, 0xc0, !PT ;  /* 0x8000000000007812 */ /* 0x000fc800078ec0ff */
[----:B------:R-:W-:Y:S01]  /*13e0*/  LOP3.LUT R0, R0, 0x7f800000, RZ, 0xfc, !PT ;  /* 0x7f80000000007812 */ /* 0x000fe200078efcff */
[----:B------:R-:W-:Y:S06]  /*13f0*/  BRA `(.L_x_33) ;  /* 0x0000000000047947 */ /* 0x000fec0003800000 */
.L_x_31:
[----:B------:R-:W-:-:S07]  /*1400*/  IMAD R0, R10, 0x800000, R0 ;  /* 0x008000000a007824 */ /* 0x000fce00078e0200 */
.L_x_33:
[----:B------:R-:W-:Y:S05]  /*1410*/  BSYNC.RECONVERGENT B3 ;  /* 0x0000000000037941 */ /* 0x000fea0003800200 */
.L_x_30:
[----:B------:R-:W-:Y:S05]  /*1420*/  BRA `(.L_x_34) ;  /* 0x0000000000207947 */ /* 0x000fea0003800000 */
.L_x_29:
[----:B------:R-:W-:-:S04]  /*1430*/  LOP3.LUT R0, R3, 0x80000000, R0, 0x48, !PT ;  /* 0x8000000003007812 */ /* 0x000fc800078e4800 */
[----:B------:R-:W-:Y:S01]  /*1440*/  LOP3.LUT R0, R0, 0x7f800000, RZ, 0xfc, !PT ;  /* 0x7f80000000007812 */ /* 0x000fe200078efcff */
[----:B------:R-:W-:Y:S06]  /*1450*/  BRA `(.L_x_34) ;  /* 0x0000000000147947 */ /* 0x000fec0003800000 */
.L_x_28:
[----:B------:R-:W-:Y:S01]  /*1460*/  LOP3.LUT R0, R3, 0x80000000, R0, 0x48, !PT ;  /* 0x8000000003007812 */ /* 0x000fe200078e4800 */
[----:B------:R-:W-:Y:S06]  /*1470*/  BRA `(.L_x_34) ;  /* 0x00000000000c7947 */ /* 0x000fec0003800000 */
.L_x_27:
[----:B------:R-:W0:Y:S01]  /*1480*/  MUFU.RSQ R0, -QNAN ;  /* 0xffc0000000007908 */ /* 0x000e220000001400 */
[----:B------:R-:W-:Y:S05]  /*1490*/  BRA `(.L_x_34) ;  /* 0x0000000000047947 */ /* 0x000fea0003800000 */
.L_x_26:
[----:B------:R-:W-:-:S07]  /*14a0*/  FADD.FTZ R0, R0, R3 ;  /* 0x0000000300007221 */ /* 0x000fce0000010000 */
.L_x_34:
[----:B------:R-:W-:Y:S05]  /*14b0*/  BSYNC.RECONVERGENT B2 ;  /* 0x0000000000027941 */ /* 0x000fea0003800200 */
.L_x_24:
[----:B------:R-:W-:-:S04]  /*14c0*/  IMAD.MOV.U32 R9, RZ, RZ, 0x0 ;  /* 0x00000000ff097424 */ /* 0x000fc800078e00ff */
[----:B0-----:R-:W-:Y:S05]  /*14d0*/  RET.REL.NODEC R8 `(_Z24evaluateThresholdsKernelPKfPKiS0_Pfii) ;  /* 0xffffffe808c87950 */ /* 0x001fea0003c3ffff */
.L_x_35:
[----:B------:R-:W-:-:S00]  /*14e0*/  BRA `(.L_x_35) ;  /* 0xfffffffc00fc7947 */ /* 0x000fc0000383ffff */
[----:B------:R-:W-:-:S00]  /*14f0*/  NOP ;  /* 0x0000000000007918 */ /* 0x000fc00000000000 */
        /* <DEDUP_REMOVED lines=8> */
.L_x_36:


//--------------------- .nv.shared.reserved.0     --------------------------
	.section	.nv.shared.reserved.0,"aw",@nobits
	.weak		__nv_reservedSMEM_offset_0_alias
	.size		__nv_reservedSMEM_offset_0_alias, 0, 64
	.other		__nv_reservedSMEM_offset_0_alias,@"STO_CUDA_RESERVED_SHARED STV_DEFAULT"
__nv_reservedSMEM_offset_0_alias:
	.zero		0
	.zero		64


//--------------------- .nv.constant0._Z24evaluateThresholdsKernelPKfPKiS0_Pfii --------------------------
	.section	.nv.constant0._Z24evaluateThresholdsKernelPKfPKiS0_Pfii,"a",@progbits
	.sectionflags	@""
	.align	4
.nv.constant0._Z24evaluateThresholdsKernelPKfPKiS0_Pfii:
	.zero		936


//--------------------- SYMBOLS --------------------------

	.type		.nv.reservedSmem.offset0,@object
	.size		.nv.reservedSmem.offset0,0x4
